//
// Generated by NVIDIA NVVM Compiler
//
// Compiler Build ID: CL-36424714
// Cuda compilation tools, release 13.0, V13.0.88
// Based on NVVM 20.0.0
//

.version 9.0
.target sm_100
.address_size 64

	// .globl	_Z9grayscaleP4RGBA

.visible .entry _Z9grayscaleP4RGBA(
	.param .u64 .ptr .align 1 _Z9grayscaleP4RGBA_param_0
)
{
	.reg .b32 	%r<9>;
	.reg .b32 	%f<7>;
	.reg .b64 	%rd<5>;

	ld.param.u64 	%rd1, [_Z9grayscaleP4RGBA_param_0];
	cvta.to.global.u64 	%rd2, %rd1;
	mov.u32 	%r1, %ctaid.x;
	mov.u32 	%r2, %ntid.x;
	mov.u32 	%r3, %tid.x;
	mad.lo.s32 	%r4, %r1, %r2, %r3;
	mul.wide.s32 	%rd3, %r4, 16;
	add.s64 	%rd4, %rd2, %rd3;
	ld.global.u32 	%r5, [%rd4];
	cvt.rn.f32.s32 	%f1, %r5;
	ld.global.u32 	%r6, [%rd4+4];
	cvt.rn.f32.s32 	%f2, %r6;
	mul.f32 	%f3, %f2, 0f3F3851EC;
	fma.rn.f32 	%f4, %f1, 0f3E570A3D, %f3;
	ld.global.u32 	%r7, [%rd4+8];
	cvt.rn.f32.s32 	%f5, %r7;
	fma.rn.f32 	%f6, %f5, 0f3D8F5C29, %f4;
	cvt.rzi.s32.f32 	%r8, %f6;
	st.global.u32 	[%rd4+8], %r8;
	st.global.u32 	[%rd4+4], %r8;
	st.global.u32 	[%rd4], %r8;
	ret;

}
	// .globl	_Z8negativeP4RGBA
.visible .entry _Z8negativeP4RGBA(
	.param .u64 .ptr .align 1 _Z8negativeP4RGBA_param_0
)
{
	.reg .b32 	%r<11>;
	.reg .b64 	%rd<5>;

	ld.param.u64 	%rd1, [_Z8negativeP4RGBA_param_0];
	cvta.to.global.u64 	%rd2, %rd1;
	mov.u32 	%r1, %ctaid.x;
	mov.u32 	%r2, %ntid.x;
	mov.u32 	%r3, %tid.x;
	mad.lo.s32 	%r4, %r1, %r2, %r3;
	mul.wide.s32 	%rd3, %r4, 16;
	add.s64 	%rd4, %rd2, %rd3;
	ld.global.u32 	%r5, [%rd4];
	sub.s32 	%r6, 255, %r5;
	st.global.u32 	[%rd4], %r6;
	ld.global.u32 	%r7, [%rd4+4];
	sub.s32 	%r8, 255, %r7;
	st.global.u32 	[%rd4+4], %r8;
	ld.global.u32 	%r9, [%rd4+8];
	sub.s32 	%r10, 255, %r9;
	st.global.u32 	[%rd4+8], %r10;
	ret;

}
	// .globl	_Z5sepiaP4RGBA
.visible .entry _Z5sepiaP4RGBA(
	.param .u64 .ptr .align 1 _Z5sepiaP4RGBA_param_0
)
{
	.reg .b32 	%r<11>;
	.reg .b32 	%f<15>;
	.reg .b64 	%rd<5>;

	ld.param.u64 	%rd1, [_Z5sepiaP4RGBA_param_0];
	cvta.to.global.u64 	%rd2, %rd1;
	mov.u32 	%r1, %ctaid.x;
	mov.u32 	%r2, %ntid.x;
	mov.u32 	%r3, %tid.x;
	mad.lo.s32 	%r4, %r1, %r2, %r3;
	mul.wide.s32 	%rd3, %r4, 16;
	add.s64 	%rd4, %rd2, %rd3;
	ld.global.u32 	%r5, [%rd4];
	cvt.rn.f32.s32 	%f1, %r5;
	ld.global.u32 	%r6, [%rd4+4];
	cvt.rn.f32.s32 	%f2, %r6;
	mul.f32 	%f3, %f2, 0f3F44DD2F;
	fma.rn.f32 	%f4, %f1, 0f3EC9374C, %f3;
	ld.global.u32 	%r7, [%rd4+8];
	cvt.rn.f32.s32 	%f5, %r7;
	fma.rn.f32 	%f6, %f5, 0f3E418937, %f4;
	cvt.rzi.s32.f32 	%r8, %f6;
	st.global.u32 	[%rd4], %r8;
	cvt.rn.f32.s32 	%f7, %r8;
	mul.f32 	%f8, %f7, 0f3EB2B021;
	fma.rn.f32 	%f9, %f2, 0f3F2F9DB2, %f8;
	fma.rn.f32 	%f10, %f5, 0f3E2C0831, %f9;
	cvt.rzi.s32.f32 	%r9, %f10;
	st.global.u32 	[%rd4+4], %r9;
	cvt.rn.f32.s32 	%f11, %r9;
	mul.f32 	%f12, %f11, 0f3F08B439;
	fma.rn.f32 	%f13, %f7, 0f3E8B4396, %f12;
	fma.rn.f32 	%f14, %f5, 0f3E0624DD, %f13;
	cvt.rzi.s32.f32 	%r10, %f14;
	st.global.u32 	[%rd4+8], %r10;
	ret;

}


// ===== COMPILED SASS (sm_100) =====

	.target	sm_100

	.elftype	@"ET_EXEC"


//--------------------- .note.nv.tkinfo           --------------------------
	.section	.note.nv.tkinfo,"",@"SHT_NOTE"
	.sectionflags	@"SHF_NOTE_NV_TKINFO"
	.tkinfo
        /*0018*/ 	.word	0x00000002
        /*0030*/ 	.string	""
        /*0030*/ 	.string	"ptxas"
        /*0030*/ 	.string	"Cuda compilation tools, release 13.0, V13.0.88"
        /*0030*/ 	.string	"Build cuda_13.0.r13.0/compiler.36424714_0"
        /*0030*/ 	.string	"-arch sm_100 -m 64 "



//--------------------- .note.nv.cuinfo           --------------------------
	.section	.note.nv.cuinfo,"",@"SHT_NOTE"
	.sectionflags	@"SHF_NOTE_NV_CUINFO"
        /*0018*/ 	.short	0x0002
        /*001a*/ 	.short	0x0064
        /*001c*/ 	.short	0x0082
	.zero		2


//--------------------- .nv.info                  --------------------------
	.section	.nv.info,"",@"SHT_CUDA_INFO"
	.align	4


	//----- nvinfo : EIATTR_REGCOUNT
	.align		4
        /*0000*/ 	.byte	0x04, 0x2f
        /*0002*/ 	.short	(.L_1 - .L_0)
	.align		4
.L_0:
        /*0004*/ 	.word	index@(_Z9grayscaleP4RGBA)
        /*0008*/ 	.word	0x0000000a


	//----- nvinfo : EIATTR_FRAME_SIZE
	.align		4
.L_1:
        /*000c*/ 	.byte	0x04, 0x11
        /*000e*/ 	.short	(.L_3 - .L_2)
	.align		4
.L_2:
        /*0010*/ 	.word	index@(_Z9grayscaleP4RGBA)
        /*0014*/ 	.word	0x00000000


	//----- nvinfo : EIATTR_REGCOUNT
	.align		4
.L_3:
        /*0018*/ 	.byte	0x04, 0x2f
        /*001a*/ 	.short	(.L_5 - .L_4)
	.align		4
.L_4:
        /*001c*/ 	.word	index@(_Z8negativeP4RGBA)
        /*0020*/ 	.word	0x0000000c


	//----- nvinfo : EIATTR_FRAME_SIZE
	.align		4
.L_5:
        /*0024*/ 	.byte	0x04, 0x11
        /*0026*/ 	.short	(.L_7 - .L_6)
	.align		4
.L_6:
        /*0028*/ 	.word	index@(_Z8negativeP4RGBA)
        /*002c*/ 	.word	0x00000000


	//----- nvinfo : EIATTR_REGCOUNT
	.align		4
.L_7:
        /*0030*/ 	.byte	0x04, 0x2f
        /*0032*/ 	.short	(.L_9 - .L_8)
	.align		4
.L_8:
        /*0034*/ 	.word	index@(_Z5sepiaP4RGBA)
        /*0038*/ 	.word	0x0000000e


	//----- nvinfo : EIATTR_FRAME_SIZE
	.align		4
.L_9:
        /*003c*/ 	.byte	0x04, 0x11
        /*003e*/ 	.short	(.L_11 - .L_10)
	.align		4
.L_10:
        /*0040*/ 	.word	index@(_Z5sepiaP4RGBA)
        /*0044*/ 	.word	0x00000000


	//----- nvinfo : EIATTR_MIN_STACK_SIZE
	.align		4
.L_11:
        /*0048*/ 	.byte	0x04, 0x12
        /*004a*/ 	.short	(.L_13 - .L_12)
	.align		4
.L_12:
        /*004c*/ 	.word	index@(_Z5sepiaP4RGBA)
        /*0050*/ 	.word	0x00000000


	//----- nvinfo : EIATTR_MIN_STACK_SIZE
	.align		4
.L_13:
        /*0054*/ 	.byte	0x04, 0x12
        /*0056*/ 	.short	(.L_15 - .L_14)
	.align		4
.L_14:
        /*0058*/ 	.word	index@(_Z8negativeP4RGBA)
        /*005c*/ 	.word	0x00000000


	//----- nvinfo : EIATTR_MIN_STACK_SIZE
	.align		4
.L_15:
        /*0060*/ 	.byte	0x04, 0x12
        /*0062*/ 	.short	(.L_17 - .L_16)
	.align		4
.L_16:
        /*0064*/ 	.word	index@(_Z9grayscaleP4RGBA)
        /*0068*/ 	.word	0x00000000
.L_17:


//--------------------- .nv.compat                --------------------------
	.section	.nv.compat,"",@"SHT_CUDA_COMPAT_INFO"
	.align	4
        /*0000*/ 	.byte	0x02, 0x09, 0x00, 0x00, 0x02, 0x02, 0x01, 0x00, 0x02, 0x05, 0x05, 0x00, 0x03, 0x07, 0x01, 0x01
        /*0010*/ 	.byte	0x02, 0x03, 0x00, 0x00, 0x02, 0x06, 0x01, 0x00, 0x04, 0x0b, 0x08, 0x00, 0x09, 0x00, 0x00, 0x00
        /*0020*/ 	.byte	0x00, 0x00, 0x00, 0x00


//--------------------- .nv.info._Z5sepiaP4RGBA   --------------------------
	.section	.nv.info._Z5sepiaP4RGBA,"",@"SHT_CUDA_INFO"
	.sectionflags	@""
	.align	4


	//----- nvinfo : EIATTR_CUDA_API_VERSION
	.align		4
        /*0000*/ 	.byte	0x04, 0x37
        /*0002*/ 	.short	(.L_19 - .L_18)
.L_18:
        /*0004*/ 	.word	0x00000082


	//----- nvinfo : EIATTR_KPARAM_INFO
	.align		4
.L_19:
        /*0008*/ 	.byte	0x04, 0x17
        /*000a*/ 	.short	(.L_21 - .L_20)
.L_20:
        /*000c*/ 	.word	0x00000000
        /*0010*/ 	.short	0x0000
        /*0012*/ 	.short	0x0000
        /*0014*/ 	.byte	0x00, 0xf5, 0x21, 0x00


	//----- nvinfo : EIATTR_SPARSE_MMA_MASK
	.align		4
.L_21:
        /*0018*/ 	.byte	0x03, 0x50
        /*001a*/ 	.short	0x0000


	//----- nvinfo : EIATTR_MAXREG_COUNT
	.align		4
        /*001c*/ 	.byte	0x03, 0x1b
        /*001e*/ 	.short	0x00ff


	//----- nvinfo : EIATTR_MERCURY_ISA_VERSION
	.align		4
        /*0020*/ 	.byte	0x03, 0x5f
        /*0022*/ 	.short	0x0101


	//----- nvinfo : EIATTR_VRC_CTA_INIT_COUNT
	.align		4
        /*0024*/ 	.byte	0x02, 0x4a
	.zero		1
	.zero		1


	//----- nvinfo : EIATTR_EXIT_INSTR_OFFSETS
	.align		4
        /*0028*/ 	.byte	0x04, 0x1c
        /*002a*/ 	.short	(.L_23 - .L_22)


	//   ....[0]....
.L_22:
        /*002c*/ 	.word	0x000001f0


	//----- nvinfo : EIATTR_CBANK_PARAM_SIZE
	.align		4
.L_23:
        /*0030*/ 	.byte	0x03, 0x19
        /*0032*/ 	.short	0x0008


	//----- nvinfo : EIATTR_PARAM_CBANK
	.align		4
        /*0034*/ 	.byte	0x04, 0x0a
        /*0036*/ 	.short	(.L_25 - .L_24)
	.align		4
.L_24:
        /*0038*/ 	.word	index@(.nv.constant0._Z5sepiaP4RGBA)
        /*003c*/ 	.short	0x0380
        /*003e*/ 	.short	0x0008


	//----- nvinfo : EIATTR_SW_WAR
	.align		4
.L_25:
        /*0040*/ 	.byte	0x04, 0x36
        /*0042*/ 	.short	(.L_27 - .L_26)
.L_26:
        /*0044*/ 	.word	0x00000008
.L_27:


//--------------------- .nv.info._Z8negativeP4RGBA --------------------------
	.section	.nv.info._Z8negativeP4RGBA,"",@"SHT_CUDA_INFO"
	.sectionflags	@""
	.align	4


	//----- nvinfo : EIATTR_CUDA_API_VERSION
	.align		4
        /*0000*/ 	.byte	0x04, 0x37
        /*0002*/ 	.short	(.L_29 - .L_28)
.L_28:
        /*0004*/ 	.word	0x00000082


	//----- nvinfo : EIATTR_KPARAM_INFO
	.align		4
.L_29:
        /*0008*/ 	.byte	0x04, 0x17
        /*000a*/ 	.short	(.L_31 - .L_30)
.L_30:
        /*000c*/ 	.word	0x00000000
        /*0010*/ 	.short	0x0000
        /*0012*/ 	.short	0x0000
        /*0014*/ 	.byte	0x00, 0xf5, 0x21, 0x00


	//----- nvinfo : EIATTR_SPARSE_MMA_MASK
	.align		4
.L_31:
        /*0018*/ 	.byte	0x03, 0x50
        /*001a*/ 	.short	0x0000


	//----- nvinfo : EIATTR_MAXREG_COUNT
	.align		4
        /*001c*/ 	.byte	0x03, 0x1b
        /*001e*/ 	.short	0x00ff


	//----- nvinfo : EIATTR_MERCURY_ISA_VERSION
	.align		4
        /*0020*/ 	.byte	0x03, 0x5f
        /*0022*/ 	.short	0x0101


	//----- nvinfo : EIATTR_VRC_CTA_INIT_COUNT
	.align		4
        /*0024*/ 	.byte	0x02, 0x4a
	.zero		1
	.zero		1


	//----- nvinfo : EIATTR_EXIT_INSTR_OFFSETS
	.align		4
        /*0028*/ 	.byte	0x04, 0x1c
        /*002a*/ 	.short	(.L_33 - .L_32)


	//   ....[0]....
.L_32:
        /*002c*/ 	.word	0x00000110


	//----- nvinfo : EIATTR_CBANK_PARAM_SIZE
	.align		4
.L_33:
        /*0030*/ 	.byte	0x03, 0x19
        /*0032*/ 	.short	0x0008


	//----- nvinfo : EIATTR_PARAM_CBANK
	.align		4
        /*0034*/ 	.byte	0x04, 0x0a
        /*0036*/ 	.short	(.L_35 - .L_34)
	.align		4
.L_34:
        /*0038*/ 	.word	index@(.nv.constant0._Z8negativeP4RGBA)
        /*003c*/ 	.short	0x0380
        /*003e*/ 	.short	0x0008


	//----- nvinfo : EIATTR_SW_WAR
	.align		4
.L_35:
        /*0040*/ 	.byte	0x04, 0x36
        /*0042*/ 	.short	(.L_37 - .L_36)
.L_36:
        /*0044*/ 	.word	0x00000008
.L_37:


//--------------------- .nv.info._Z9grayscaleP4RGBA --------------------------
	.section	.nv.info._Z9grayscaleP4RGBA,"",@"SHT_CUDA_INFO"
	.sectionflags	@""
	.align	4


	//----- nvinfo : EIATTR_CUDA_API_VERSION
	.align		4
        /*0000*/ 	.byte	0x04, 0x37
        /*0002*/ 	.short	(.L_39 - .L_38)
.L_38:
        /*0004*/ 	.word	0x00000082


	//----- nvinfo : EIATTR_KPARAM_INFO
	.align		4
.L_39:
        /*0008*/ 	.byte	0x04, 0x17
        /*000a*/ 	.short	(.L_41 - .L_40)
.L_40:
        /*000c*/ 	.word	0x00000000
        /*0010*/ 	.short	0x0000
        /*0012*/ 	.short	0x0000
        /*0014*/ 	.byte	0x00, 0xf5, 0x21, 0x00


	//----- nvinfo : EIATTR_SPARSE_MMA_MASK
	.align		4
.L_41:
        /*0018*/ 	.byte	0x03, 0x50
        /*001a*/ 	.short	0x0000


	//----- nvinfo : EIATTR_MAXREG_COUNT
	.align		4
        /*001c*/ 	.byte	0x03, 0x1b
        /*001e*/ 	.short	0x00ff


	//----- nvinfo : EIATTR_MERCURY_ISA_VERSION
	.align		4
        /*0020*/ 	.byte	0x03, 0x5f
        /*0022*/ 	.short	0x0101


	//----- nvinfo : EIATTR_VRC_CTA_INIT_COUNT
	.align		4
        /*0024*/ 	.byte	0x02, 0x4a
	.zero		1
	.zero		1


	//----- nvinfo : EIATTR_EXIT_INSTR_OFFSETS
	.align		4
        /*0028*/ 	.byte	0x04, 0x1c
        /*002a*/ 	.short	(.L_43 - .L_42)


	//   ....[0]....
.L_42:
        /*002c*/ 	.word	0x00000150


	//----- nvinfo : EIATTR_CBANK_PARAM_SIZE
	.align		4
.L_43:
        /*0030*/ 	.byte	0x03, 0x19
        /*0032*/ 	.short	0x0008


	//----- nvinfo : EIATTR_PARAM_CBANK
	.align		4
        /*0034*/ 	.byte	0x04, 0x0a
        /*0036*/ 	.short	(.L_45 - .L_44)
	.align		4
.L_44:
        /*0038*/ 	.word	index@(.nv.constant0._Z9grayscaleP4RGBA)
        /*003c*/ 	.short	0x0380
        /*003e*/ 	.short	0x0008


	//----- nvinfo : EIATTR_SW_WAR
	.align		4
.L_45:
        /*0040*/ 	.byte	0x04, 0x36
        /*0042*/ 	.short	(.L_47 - .L_46)
.L_46:
        /*0044*/ 	.word	0x00000008
.L_47:


//--------------------- .nv.callgraph             --------------------------
	.section	.nv.callgraph,"",@"SHT_CUDA_CALLGRAPH"
	.align	4
	.sectionentsize	8
	.align		4
        /*0000*/ 	.word	0x00000000
	.align		4
        /*0004*/ 	.word	0xffffffff
	.align		4
        /*0008*/ 	.word	0x00000000
	.align		4
        /*000c*/ 	.word	0xfffffffe
	.align		4
        /*0010*/ 	.word	0x00000000
	.align		4
        /*0014*/ 	.word	0xfffffffd
	.align		4
        /*0018*/ 	.word	0x00000000
	.align		4
        /*001c*/ 	.word	0xfffffffc


//--------------------- .text._Z5sepiaP4RGBA      --------------------------
	.section	.text._Z5sepiaP4RGBA,"ax",@progbits
	.align	128
        .global         _Z5sepiaP4RGBA
        .type           _Z5sepiaP4RGBA,@function
        .size           _Z5sepiaP4RGBA,(.L_x_3 - _Z5sepiaP4RGBA)
        .other          _Z5sepiaP4RGBA,@"STO_CUDA_ENTRY STV_DEFAULT"
_Z5sepiaP4RGBA:
.text._Z5sepiaP4RGBA:
[----:B------:R-:W-:Y:S01]  /*0000*/  LDC R1, c[0x0][0x37c] ;  /* 0x0000df00ff017b82 */ /* 0x000fe20000000800 */
[----:B------:R-:W0:Y:S07]  /*0010*/  S2R R0, SR_TID.X ;  /* 0x0000000000007919 */ /* 0x000e2e0000002100 */
[----:B------:R-:W0:Y:S01]  /*0020*/  S2UR UR6, SR_CTAID.X ;  /* 0x00000000000679c3 */ /* 0x000e220000002500 */
[----:B------:R-:W1:Y:S07]  /*0030*/  LDCU.64 UR4, c[0x0][0x358] ;  /* 0x00006b00ff0477ac */ /* 0x000e6e0008000a00 */
[----:B------:R-:W0:Y:S08]  /*0040*/  LDC R5, c[0x0][0x360] ;  /* 0x0000d800ff057b82 */ /* 0x000e300000000800 */
[----:B------:R-:W2:Y:S01]  /*0050*/  LDC.64 R2, c[0x0][0x380] ;  /* 0x0000e000ff027b82 */ /* 0x000ea20000000a00 */
[----:B0-----:R-:W-:-:S04]  /*0060*/  IMAD R5, R5, UR6, R0 ;  /* 0x0000000605057c24 */ /* 0x001fc8000f8e0200 */
[----:B--2---:R-:W-:-:S05]  /*0070*/  IMAD.WIDE R2, R5, 0x10, R2 ;  /* 0x0000001005027825 */ /* 0x004fca00078e0202 */
[----:B-1----:R-:W2:Y:S04]  /*0080*/  LDG.E R4, desc[UR4][R2.64+0x4] ;  /* 0x0000040402047981 */ /* 0x002ea8000c1e1900 */
[----:B------:R-:W3:Y:S04]  /*0090*/  LDG.E R0, desc[UR4][R2.64] ;  /* 0x0000000402007981 */ /* 0x000ee8000c1e1900 */
[----:B------:R-:W4:Y:S01]  /*00a0*/  LDG.E R6, desc[UR4][R2.64+0x8] ;  /* 0x0000080402067981 */ /* 0x000f22000c1e1900 */
[----:B--2---:R-:W-:Y:S02]  /*00b0*/  I2FP.F32.S32 R4, R4 ;  /* 0x0000000400047245 */ /* 0x004fe40000201400 */
[----:B---3--:R-:W-:-:S03]  /*00c0*/  I2FP.F32.S32 R0, R0 ;  /* 0x0000000000007245 */ /* 0x008fc60000201400 */
[----:B------:R-:W-:Y:S01]  /*00d0*/  FMUL R5, R4, 0.76899999380111694336 ;  /* 0x3f44dd2f04057820 */ /* 0x000fe20000400000 */
[----:B----4-:R-:W-:-:S03]  /*00e0*/  I2FP.F32.S32 R7, R6 ;  /* 0x0000000600077245 */ /* 0x010fc60000201400 */
[----:B------:R-:W-:-:S04]  /*00f0*/  FFMA R0, R0, 0.39300000667572021484, R5 ;  /* 0x3ec9374c00007823 */ /* 0x000fc80000000005 */
[----:B------:R-:W-:-:S04]  /*0100*/  FFMA R0, R7, 0.18899999558925628662, R0 ;  /* 0x3e41893707007823 */ /* 0x000fc80000000000 */
[----:B------:R-:W0:Y:S02]  /*0110*/  F2I.TRUNC.NTZ R5, R0 ;  /* 0x0000000000057305 */ /* 0x000e24000020f100 */
[----:B0-----:R-:W-:Y:S01]  /*0120*/  I2FP.F32.S32 R6, R5 ;  /* 0x0000000500067245 */ /* 0x001fe20000201400 */
[----:B------:R-:W-:Y:S04]  /*0130*/  STG.E desc[UR4][R2.64], R5 ;  /* 0x0000000502007986 */ /* 0x000fe8000c101904 */
[----:B------:R-:W-:-:S04]  /*0140*/  FMUL R9, R6, 0.34900000691413879395 ;  /* 0x3eb2b02106097820 */ /* 0x000fc80000400000 */
[----:B------:R-:W-:-:S04]  /*0150*/  FFMA R4, R4, 0.68599998950958251953, R9 ;  /* 0x3f2f9db204047823 */ /* 0x000fc80000000009 */
[----:B------:R-:W-:-:S04]  /*0160*/  FFMA R4, R7, 0.16799999773502349854, R4 ;  /* 0x3e2c083107047823 */ /* 0x000fc80000000004 */
[----:B------:R-:W0:Y:S02]  /*0170*/  F2I.TRUNC.NTZ R9, R4 ;  /* 0x0000000400097305 */ /* 0x000e24000020f100 */
[----:B0-----:R-:W-:Y:S01]  /*0180*/  I2FP.F32.S32 R8, R9 ;  /* 0x0000000900087245 */ /* 0x001fe20000201400 */
[----:B------:R-:W-:Y:S04]  /*0190*/  STG.E desc[UR4][R2.64+0x4], R9 ;  /* 0x0000040902007986 */ /* 0x000fe8000c101904 */
[----:B------:R-:W-:-:S04]  /*01a0*/  FMUL R11, R8, 0.53399997949600219727 ;  /* 0x3f08b439080b7820 */ /* 0x000fc80000400000 */
[----:B------:R-:W-:-:S04]  /*01b0*/  FFMA R6, R6, 0.2720000147819519043, R11 ;  /* 0x3e8b439606067823 */ /* 0x000fc8000000000b */
[----:B------:R-:W-:-:S04]  /*01c0*/  FFMA R6, R7, 0.13099999725818634033, R6 ;  /* 0x3e0624dd07067823 */ /* 0x000fc80000000006 */
[----:B------:R-:W0:Y:S02]  /*01d0*/  F2I.TRUNC.NTZ R7, R6 ;  /* 0x0000000600077305 */ /* 0x000e24000020f100 */
[----:B0-----:R-:W-:Y:S01]  /*01e0*/  STG.E desc[UR4][R2.64+0x8], R7 ;  /* 0x0000080702007986 */ /* 0x001fe2000c101904 */
[----:B------:R-:W-:Y:S05]  /*01f0*/  EXIT ;  /* 0x000000000000794d */ /* 0x000fea0003800000 */
.L_x_0:
[----:B------:R-:W-:-:S00]  /*0200*/  BRA `(.L_x_0) ;  /* 0xfffffffc00fc7947 */ /* 0x000fc0000383ffff */
[----:B------:R-:W-:-:S00]  /*0210*/  NOP ;  /* 0x0000000000007918 */ /* 0x000fc00000000000 */
        /* <DEDUP_REMOVED lines=14> */
.L_x_3:


//--------------------- .text._Z8negativeP4RGBA   --------------------------
	.section	.text._Z8negativeP4RGBA,"ax",@progbits
	.align	128
        .global         _Z8negativeP4RGBA
        .type           _Z8negativeP4RGBA,@function
        .size           _Z8negativeP4RGBA,(.L_x_4 - _Z8negativeP4RGBA)
        .other          _Z8negativeP4RGBA,@"STO_CUDA_ENTRY STV_DEFAULT"
_Z8negativeP4RGBA:
.text._Z8negativeP4RGBA:
        /* <DEDUP_REMOVED lines=11> */
[----:B--2---:R-:W-:Y:S02]  /*00b0*/  IADD3 R5, PT, PT, -R0, 0xff, RZ ;  /* 0x000000ff00057810 */ /* 0x004fe40007ffe1ff */
[----:B---3--:R-:W-:-:S03]  /*00c0*/  IADD3 R7, PT, PT, -R4, 0xff, RZ ;  /* 0x000000ff04077810 */ /* 0x008fc60007ffe1ff */
[----:B------:R-:W-:Y:S01]  /*00d0*/  STG.E desc[UR4][R2.64], R5 ;  /* 0x0000000502007986 */ /* 0x000fe2000c101904 */
[----:B----4-:R-:W-:-:S03]  /*00e0*/  IADD3 R9, PT, PT, -R6, 0xff, RZ ;  /* 0x000000ff06097810 */ /* 0x010fc60007ffe1ff */
[----:B------:R-:W-:Y:S04]  /*00f0*/  STG.E desc[UR4][R2.64+0x4], R7 ;  /* 0x0000040702007986 */ /* 0x000fe8000c101904 */
[----:B------:R-:W-:Y:S01]  /*0100*/  STG.E desc[UR4][R2.64+0x8], R9 ;  /* 0x0000080902007986 */ /* 0x000fe2000c101904 */
[----:B------:R-:W-:Y:S05]  /*0110*/  EXIT ;  /* 0x000000000000794d */ /* 0x000fea0003800000 */
.L_x_1:
        /* <DEDUP_REMOVED lines=14> */
.L_x_4:


//--------------------- .text._Z9grayscaleP4RGBA  --------------------------
	.section	.text._Z9grayscaleP4RGBA,"ax",@progbits
	.align	128
        .global         _Z9grayscaleP4RGBA
        .type           _Z9grayscaleP4RGBA,@function
        .size           _Z9grayscaleP4RGBA,(.L_x_5 - _Z9grayscaleP4RGBA)
        .other          _Z9grayscaleP4RGBA,@"STO_CUDA_ENTRY STV_DEFAULT"
_Z9grayscaleP4RGBA:
.text._Z9grayscaleP4RGBA:
        /* <DEDUP_REMOVED lines=13> */
[----:B------:R-:W-:Y:S01]  /*00d0*/  FMUL R5, R4, 0.72000002861022949219 ;  /* 0x3f3851ec04057820 */ /* 0x000fe20000400000 */
[----:B----4-:R-:W-:-:S03]  /*00e0*/  I2FP.F32.S32 R7, R6 ;  /* 0x0000000600077245 */ /* 0x010fc60000201400 */
[----:B------:R-:W-:-:S04]  /*00f0*/  FFMA R0, R0, 0.20999999344348907471, R5 ;  /* 0x3e570a3d00007823 */ /* 0x000fc80000000005 */
[----:B------:R-:W-:-:S04]  /*0100*/  FFMA R0, R7, 0.070000000298023223877, R0 ;  /* 0x3d8f5c2907007823 */ /* 0x000fc80000000000 */
[----:B------:R-:W0:Y:S02]  /*0110*/  F2I.TRUNC.NTZ R5, R0 ;  /* 0x0000000000057305 */ /* 0x000e24000020f100 */
[----:B0-----:R-:W-:Y:S04]  /*0120*/  STG.E desc[UR4][R2.64+0x8], R5 ;  /* 0x0000080502007986 */ /* 0x001fe8000c101904 */
[----:B------:R-:W-:Y:S04]  /*0130*/  STG.E desc[UR4][R2.64+0x4], R5 ;  /* 0x0000040502007986 */ /* 0x000fe8000c101904 */
[----:B------:R-:W-:Y:S01]  /*0140*/  STG.E desc[UR4][R2.64], R5 ;  /* 0x0000000502007986 */ /* 0x000fe2000c101904 */
[----:B------:R-:W-:Y:S05]  /*0150*/  EXIT ;  /* 0x000000000000794d */ /* 0x000fea0003800000 */
.L_x_2:
        /* <DEDUP_REMOVED lines=10> */
.L_x_5:


//--------------------- .nv.shared.reserved.0     --------------------------
	.section	.nv.shared.reserved.0,"aw",@nobits
	.weak		__nv_reservedSMEM_offset_0_alias
	.size		__nv_reservedSMEM_offset_0_alias, 0, 64
	.other		__nv_reservedSMEM_offset_0_alias,@"STO_CUDA_RESERVED_SHARED STV_DEFAULT"
__nv_reservedSMEM_offset_0_alias:
	.zero		0
	.zero		64


//--------------------- .nv.constant0._Z5sepiaP4RGBA --------------------------
	.section	.nv.constant0._Z5sepiaP4RGBA,"a",@progbits
	.sectionflags	@""
	.align	4
.nv.constant0._Z5sepiaP4RGBA:
	.zero		904


//--------------------- .nv.constant0._Z8negativeP4RGBA --------------------------
	.section	.nv.constant0._Z8negativeP4RGBA,"a",@progbits
	.sectionflags	@""
	.align	4
.nv.constant0._Z8negativeP4RGBA:
	.zero		904


//--------------------- .nv.constant0._Z9grayscaleP4RGBA --------------------------
	.section	.nv.constant0._Z9grayscaleP4RGBA,"a",@progbits
	.sectionflags	@""
	.align	4
.nv.constant0._Z9grayscaleP4RGBA:
	.zero		904


//--------------------- SYMBOLS --------------------------

	.type		.nv.reservedSmem.offset0,@object
	.size		.nv.reservedSmem.offset0,0x4
